//
// Generated by NVIDIA NVVM Compiler
//
// Compiler Build ID: CL-36424714
// Cuda compilation tools, release 13.0, V13.0.88
// Based on NVVM 20.0.0
//

.version 9.0
.target sm_100
.address_size 64

	// .globl	_Z6warmupv
.extern .func  (.param .b32 func_retval0) vprintf
(
	.param .b64 vprintf_param_0,
	.param .b64 vprintf_param_1
)
;
.global .align 1 .b8 $str[18] = {119, 97, 114, 109, 117, 112, 32, 99, 111, 109, 112, 108, 101, 116, 101, 46, 10};
.extern .shared .align 16 .b8 s_hist[];

.visible .entry _Z6warmupv()
{
	.reg .b32 	%r<3>;
	.reg .b64 	%rd<3>;

	mov.u64 	%rd1, $str;
	cvta.global.u64 	%rd2, %rd1;
	{ // callseq 0, 0
	.param .b64 param0;
	st.param.b64 	[param0], %rd2;
	.param .b64 param1;
	st.param.b64 	[param1], 0;
	.param .b32 retval0;
	call.uni (retval0), 
	vprintf, 
	(
	param0, 
	param1
	);
	ld.param.b32 	%r1, [retval0];
	} // callseq 0
	ret;

}
	// .globl	_Z9histogramPKiPii
.visible .entry _Z9histogramPKiPii(
	.param .u64 .ptr .align 1 _Z9histogramPKiPii_param_0,
	.param .u64 .ptr .align 1 _Z9histogramPKiPii_param_1,
	.param .u32 _Z9histogramPKiPii_param_2
)
{
	.reg .pred 	%p<2>;
	.reg .b32 	%r<8>;
	.reg .b64 	%rd<9>;

	ld.param.u64 	%rd1, [_Z9histogramPKiPii_param_0];
	ld.param.u64 	%rd2, [_Z9histogramPKiPii_param_1];
	ld.param.u32 	%r2, [_Z9histogramPKiPii_param_2];
	mov.u32 	%r3, %ctaid.x;
	mov.u32 	%r4, %ntid.x;
	mov.u32 	%r5, %tid.x;
	mad.lo.s32 	%r1, %r3, %r4, %r5;
	setp.ge.s32 	%p1, %r1, %r2;
	@%p1 bra 	$L__BB1_2;
	cvta.to.global.u64 	%rd3, %rd1;
	cvta.to.global.u64 	%rd4, %rd2;
	mul.wide.s32 	%rd5, %r1, 4;
	add.s64 	%rd6, %rd3, %rd5;
	ld.global.nc.u32 	%r6, [%rd6];
	mul.wide.s32 	%rd7, %r6, 4;
	add.s64 	%rd8, %rd4, %rd7;
	atom.global.add.u32 	%r7, [%rd8], 1;
$L__BB1_2:
	ret;

}
	// .globl	_Z9HistogramPKiPiii
.visible .entry _Z9HistogramPKiPiii(
	.param .u64 .ptr .align 1 _Z9HistogramPKiPiii_param_0,
	.param .u64 .ptr .align 1 _Z9HistogramPKiPiii_param_1,
	.param .u32 _Z9HistogramPKiPiii_param_2,
	.param .u32 _Z9HistogramPKiPiii_param_3
)
{
	.reg .pred 	%p<9>;
	.reg .b32 	%r<27>;
	.reg .b64 	%rd<9>;

	ld.param.u64 	%rd2, [_Z9HistogramPKiPiii_param_0];
	ld.param.u64 	%rd3, [_Z9HistogramPKiPiii_param_1];
	ld.param.u32 	%r9, [_Z9HistogramPKiPiii_param_2];
	ld.param.u32 	%r10, [_Z9HistogramPKiPiii_param_3];
	mov.u32 	%r11, %ctaid.x;
	mov.u32 	%r1, %ntid.x;
	mov.u32 	%r26, %tid.x;
	mad.lo.s32 	%r3, %r11, %r1, %r26;
	setp.ge.s32 	%p1, %r26, %r10;
	@%p1 bra 	$L__BB2_3;
	mov.u32 	%r13, s_hist;
	mov.u32 	%r25, %r26;
$L__BB2_2:
	shl.b32 	%r12, %r25, 2;
	add.s32 	%r14, %r13, %r12;
	mov.b32 	%r15, 0;
	st.shared.u32 	[%r14], %r15;
	add.s32 	%r25, %r25, %r1;
	setp.lt.s32 	%p2, %r25, %r10;
	@%p2 bra 	$L__BB2_2;
$L__BB2_3:
	bar.sync 	0;
	setp.ge.s32 	%p3, %r3, %r9;
	@%p3 bra 	$L__BB2_6;
	cvta.to.global.u64 	%rd4, %rd2;
	mul.wide.s32 	%rd5, %r3, 4;
	add.s64 	%rd6, %rd4, %rd5;
	ld.global.nc.u32 	%r6, [%rd6];
	setp.lt.s32 	%p4, %r6, 1;
	setp.ge.s32 	%p5, %r6, %r10;
	or.pred  	%p6, %p4, %p5;
	@%p6 bra 	$L__BB2_6;
	shl.b32 	%r16, %r6, 2;
	mov.u32 	%r17, s_hist;
	add.s32 	%r18, %r17, %r16;
	atom.shared.add.u32 	%r19, [%r18], 1;
$L__BB2_6:
	setp.ge.s32 	%p7, %r26, %r10;
	bar.sync 	0;
	@%p7 bra 	$L__BB2_9;
	cvta.to.global.u64 	%rd1, %rd3;
	mov.u32 	%r21, s_hist;
$L__BB2_8:
	mul.wide.s32 	%rd7, %r26, 4;
	add.s64 	%rd8, %rd1, %rd7;
	shl.b32 	%r20, %r26, 2;
	add.s32 	%r22, %r21, %r20;
	ld.shared.u32 	%r23, [%r22];
	atom.global.add.u32 	%r24, [%rd8], %r23;
	add.s32 	%r26, %r26, %r1;
	setp.lt.s32 	%p8, %r26, %r10;
	@%p8 bra 	$L__BB2_8;
$L__BB2_9:
	ret;

}


// ===== COMPILED SASS (sm_100) =====

	.target	sm_100

	.elftype	@"ET_EXEC"


//--------------------- .note.nv.tkinfo           --------------------------
	.section	.note.nv.tkinfo,"",@"SHT_NOTE"
	.sectionflags	@"SHF_NOTE_NV_TKINFO"
	.tkinfo
        /*0018*/ 	.word	0x00000002
        /*0030*/ 	.string	""
        /*0030*/ 	.string	"ptxas"
        /*0030*/ 	.string	"Cuda compilation tools, release 13.0, V13.0.88"
        /*0030*/ 	.string	"Build cuda_13.0.r13.0/compiler.36424714_0"
        /*0030*/ 	.string	"-arch sm_100 -m 64 "



//--------------------- .note.nv.cuinfo           --------------------------
	.section	.note.nv.cuinfo,"",@"SHT_NOTE"
	.sectionflags	@"SHF_NOTE_NV_CUINFO"
        /*0018*/ 	.short	0x0002
        /*001a*/ 	.short	0x0064
        /*001c*/ 	.short	0x0082
	.zero		2


//--------------------- .nv.info                  --------------------------
	.section	.nv.info,"",@"SHT_CUDA_INFO"
	.align	4


	//----- nvinfo : EIATTR_REGCOUNT
	.align		4
        /*0000*/ 	.byte	0x04, 0x2f
        /*0002*/ 	.short	(.L_2 - .L_1)
	.align		4
.L_1:
        /*0004*/ 	.word	index@(_Z6warmupv)
        /*0008*/ 	.word	0x00000018


	//----- nvinfo : EIATTR_FRAME_SIZE
	.align		4
.L_2:
        /*000c*/ 	.byte	0x04, 0x11
        /*000e*/ 	.short	(.L_4 - .L_3)
	.align		4
.L_3:
        /*0010*/ 	.word	index@(_Z6warmupv)
        /*0014*/ 	.word	0x00000000


	//----- nvinfo : EIATTR_REGCOUNT
	.align		4
.L_4:
        /*0018*/ 	.byte	0x04, 0x2f
        /*001a*/ 	.short	(.L_6 - .L_5)
	.align		4
.L_5:
        /*001c*/ 	.word	index@(_Z9histogramPKiPii)
        /*0020*/ 	.word	0x0000000a


	//----- nvinfo : EIATTR_FRAME_SIZE
	.align		4
.L_6:
        /*0024*/ 	.byte	0x04, 0x11
        /*0026*/ 	.short	(.L_8 - .L_7)
	.align		4
.L_7:
        /*0028*/ 	.word	index@(_Z9histogramPKiPii)
        /*002c*/ 	.word	0x00000000


	//----- nvinfo : EIATTR_REGCOUNT
	.align		4
.L_8:
        /*0030*/ 	.byte	0x04, 0x2f
        /*0032*/ 	.short	(.L_10 - .L_9)
	.align		4
.L_9:
        /*0034*/ 	.word	index@(_Z9HistogramPKiPiii)
        /*0038*/ 	.word	0x0000000c


	//----- nvinfo : EIATTR_FRAME_SIZE
	.align		4
.L_10:
        /*003c*/ 	.byte	0x04, 0x11
        /*003e*/ 	.short	(.L_12 - .L_11)
	.align		4
.L_11:
        /*0040*/ 	.word	index@(_Z9HistogramPKiPiii)
        /*0044*/ 	.word	0x00000000


	//----- nvinfo : EIATTR_MIN_STACK_SIZE
	.align		4
.L_12:
        /*0048*/ 	.byte	0x04, 0x12
        /*004a*/ 	.short	(.L_14 - .L_13)
	.align		4
.L_13:
        /*004c*/ 	.word	index@(_Z9HistogramPKiPiii)
        /*0050*/ 	.word	0x00000000


	//----- nvinfo : EIATTR_MIN_STACK_SIZE
	.align		4
.L_14:
        /*0054*/ 	.byte	0x04, 0x12
        /*0056*/ 	.short	(.L_16 - .L_15)
	.align		4
.L_15:
        /*0058*/ 	.word	index@(_Z9histogramPKiPii)
        /*005c*/ 	.word	0x00000000


	//----- nvinfo : EIATTR_MIN_STACK_SIZE
	.align		4
.L_16:
        /*0060*/ 	.byte	0x04, 0x12
        /*0062*/ 	.short	(.L_18 - .L_17)
	.align		4
.L_17:
        /*0064*/ 	.word	index@(_Z6warmupv)
        /*0068*/ 	.word	0x00000000
.L_18:


//--------------------- .nv.compat                --------------------------
	.section	.nv.compat,"",@"SHT_CUDA_COMPAT_INFO"
	.align	4
        /*0000*/ 	.byte	0x02, 0x09, 0x00, 0x00, 0x02, 0x02, 0x01, 0x00, 0x02, 0x05, 0x05, 0x00, 0x03, 0x07, 0x01, 0x01
        /*0010*/ 	.byte	0x02, 0x03, 0x00, 0x00, 0x02, 0x06, 0x01, 0x00, 0x04, 0x0b, 0x08, 0x00, 0x09, 0x00, 0x00, 0x00
        /*0020*/ 	.byte	0x00, 0x00, 0x00, 0x00


//--------------------- .nv.info._Z9HistogramPKiPiii --------------------------
	.section	.nv.info._Z9HistogramPKiPiii,"",@"SHT_CUDA_INFO"
	.sectionflags	@""
	.align	4


	//----- nvinfo : EIATTR_CUDA_API_VERSION
	.align		4
        /*0000*/ 	.byte	0x04, 0x37
        /*0002*/ 	.short	(.L_20 - .L_19)
.L_19:
        /*0004*/ 	.word	0x00000082


	//----- nvinfo : EIATTR_KPARAM_INFO
	.align		4
.L_20:
        /*0008*/ 	.byte	0x04, 0x17
        /*000a*/ 	.short	(.L_22 - .L_21)
.L_21:
        /*000c*/ 	.word	0x00000000
        /*0010*/ 	.short	0x0003
        /*0012*/ 	.short	0x0014
        /*0014*/ 	.byte	0x00, 0xf0, 0x11, 0x00


	//----- nvinfo : EIATTR_KPARAM_INFO
	.align		4
.L_22:
        /*0018*/ 	.byte	0x04, 0x17
        /*001a*/ 	.short	(.L_24 - .L_23)
.L_23:
        /*001c*/ 	.word	0x00000000
        /*0020*/ 	.short	0x0002
        /*0022*/ 	.short	0x0010
        /*0024*/ 	.byte	0x00, 0xf0, 0x11, 0x00


	//----- nvinfo : EIATTR_KPARAM_INFO
	.align		4
.L_24:
        /*0028*/ 	.byte	0x04, 0x17
        /*002a*/ 	.short	(.L_26 - .L_25)
.L_25:
        /*002c*/ 	.word	0x00000000
        /*0030*/ 	.short	0x0001
        /*0032*/ 	.short	0x0008
        /*0034*/ 	.byte	0x00, 0xf5, 0x21, 0x00


	//----- nvinfo : EIATTR_KPARAM_INFO
	.align		4
.L_26:
        /*0038*/ 	.byte	0x04, 0x17
        /*003a*/ 	.short	(.L_28 - .L_27)
.L_27:
        /*003c*/ 	.word	0x00000000
        /*0040*/ 	.short	0x0000
        /*0042*/ 	.short	0x0000
        /*0044*/ 	.byte	0x00, 0xf5, 0x21, 0x00


	//----- nvinfo : EIATTR_SPARSE_MMA_MASK
	.align		4
.L_28:
        /*0048*/ 	.byte	0x03, 0x50
        /*004a*/ 	.short	0x0000


	//----- nvinfo : EIATTR_MAXREG_COUNT
	.align		4
        /*004c*/ 	.byte	0x03, 0x1b
        /*004e*/ 	.short	0x00ff


	//----- nvinfo : EIATTR_NUM_BARRIERS
	.align		4
        /*0050*/ 	.byte	0x02, 0x4c
        /*0052*/ 	.byte	0x01
	.zero		1


	//----- nvinfo : EIATTR_MERCURY_ISA_VERSION
	.align		4
        /*0054*/ 	.byte	0x03, 0x5f
        /*0056*/ 	.short	0x0101


	//----- nvinfo : EIATTR_VRC_CTA_INIT_COUNT
	.align		4
        /*0058*/ 	.byte	0x02, 0x4a
	.zero		1
	.zero		1


	//----- nvinfo : EIATTR_EXIT_INSTR_OFFSETS
	.align		4
        /*005c*/ 	.byte	0x04, 0x1c
        /*005e*/ 	.short	(.L_30 - .L_29)


	//   ....[0]....
.L_29:
        /*0060*/ 	.word	0x00000270


	//   ....[1]....
        /*0064*/ 	.word	0x00000330


	//----- nvinfo : EIATTR_CRS_STACK_SIZE
	.align		4
.L_30:
        /*0068*/ 	.byte	0x04, 0x1e
        /*006a*/ 	.short	(.L_32 - .L_31)
.L_31:
        /*006c*/ 	.word	0x00000000


	//----- nvinfo : EIATTR_CBANK_PARAM_SIZE
	.align		4
.L_32:
        /*0070*/ 	.byte	0x03, 0x19
        /*0072*/ 	.short	0x0018


	//----- nvinfo : EIATTR_PARAM_CBANK
	.align		4
        /*0074*/ 	.byte	0x04, 0x0a
        /*0076*/ 	.short	(.L_34 - .L_33)
	.align		4
.L_33:
        /*0078*/ 	.word	index@(.nv.constant0._Z9HistogramPKiPiii)
        /*007c*/ 	.short	0x0380
        /*007e*/ 	.short	0x0018


	//----- nvinfo : EIATTR_SW_WAR
	.align		4
.L_34:
        /*0080*/ 	.byte	0x04, 0x36
        /*0082*/ 	.short	(.L_36 - .L_35)
.L_35:
        /*0084*/ 	.word	0x00000008
.L_36:


//--------------------- .nv.info._Z9histogramPKiPii --------------------------
	.section	.nv.info._Z9histogramPKiPii,"",@"SHT_CUDA_INFO"
	.sectionflags	@""
	.align	4


	//----- nvinfo : EIATTR_CUDA_API_VERSION
	.align		4
        /*0000*/ 	.byte	0x04, 0x37
        /*0002*/ 	.short	(.L_38 - .L_37)
.L_37:
        /*0004*/ 	.word	0x00000082


	//----- nvinfo : EIATTR_KPARAM_INFO
	.align		4
.L_38:
        /*0008*/ 	.byte	0x04, 0x17
        /*000a*/ 	.short	(.L_40 - .L_39)
.L_39:
        /*000c*/ 	.word	0x00000000
        /*0010*/ 	.short	0x0002
        /*0012*/ 	.short	0x0010
        /*0014*/ 	.byte	0x00, 0xf0, 0x11, 0x00


	//----- nvinfo : EIATTR_KPARAM_INFO
	.align		4
.L_40:
        /*0018*/ 	.byte	0x04, 0x17
        /*001a*/ 	.short	(.L_42 - .L_41)
.L_41:
        /*001c*/ 	.word	0x00000000
        /*0020*/ 	.short	0x0001
        /*0022*/ 	.short	0x0008
        /*0024*/ 	.byte	0x00, 0xf5, 0x21, 0x00


	//----- nvinfo : EIATTR_KPARAM_INFO
	.align		4
.L_42:
        /*0028*/ 	.byte	0x04, 0x17
        /*002a*/ 	.short	(.L_44 - .L_43)
.L_43:
        /*002c*/ 	.word	0x00000000
        /*0030*/ 	.short	0x0000
        /*0032*/ 	.short	0x0000
        /*0034*/ 	.byte	0x00, 0xf5, 0x21, 0x00


	//----- nvinfo : EIATTR_SPARSE_MMA_MASK
	.align		4
.L_44:
        /*0038*/ 	.byte	0x03, 0x50
        /*003a*/ 	.short	0x0000


	//----- nvinfo : EIATTR_MAXREG_COUNT
	.align		4
        /*003c*/ 	.byte	0x03, 0x1b
        /*003e*/ 	.short	0x00ff


	//----- nvinfo : EIATTR_MERCURY_ISA_VERSION
	.align		4
        /*0040*/ 	.byte	0x03, 0x5f
        /*0042*/ 	.short	0x0101


	//----- nvinfo : EIATTR_VRC_CTA_INIT_COUNT
	.align		4
        /*0044*/ 	.byte	0x02, 0x4a
	.zero		1
	.zero		1


	//----- nvinfo : EIATTR_EXIT_INSTR_OFFSETS
	.align		4
        /*0048*/ 	.byte	0x04, 0x1c
        /*004a*/ 	.short	(.L_46 - .L_45)


	//   ....[0]....
.L_45:
        /*004c*/ 	.word	0x00000070


	//   ....[1]....
        /*0050*/ 	.word	0x00000100


	//----- nvinfo : EIATTR_CBANK_PARAM_SIZE
	.align		4
.L_46:
        /*0054*/ 	.byte	0x03, 0x19
        /*0056*/ 	.short	0x0014


	//----- nvinfo : EIATTR_PARAM_CBANK
	.align		4
        /*0058*/ 	.byte	0x04, 0x0a
        /*005a*/ 	.short	(.L_48 - .L_47)
	.align		4
.L_47:
        /*005c*/ 	.word	index@(.nv.constant0._Z9histogramPKiPii)
        /*0060*/ 	.short	0x0380
        /*0062*/ 	.short	0x0014


	//----- nvinfo : EIATTR_SW_WAR
	.align		4
.L_48:
        /*0064*/ 	.byte	0x04, 0x36
        /*0066*/ 	.short	(.L_50 - .L_49)
.L_49:
        /*0068*/ 	.word	0x00000008
.L_50:


//--------------------- .nv.info._Z6warmupv       --------------------------
	.section	.nv.info._Z6warmupv,"",@"SHT_CUDA_INFO"
	.sectionflags	@""
	.align	4


	//----- nvinfo : EIATTR_CUDA_API_VERSION
	.align		4
        /*0000*/ 	.byte	0x04, 0x37
        /*0002*/ 	.short	(.L_52 - .L_51)
.L_51:
        /*0004*/ 	.word	0x00000082


	//----- nvinfo : EIATTR_SPARSE_MMA_MASK
	.align		4
.L_52:
        /*0008*/ 	.byte	0x03, 0x50
        /*000a*/ 	.short	0x0000


	//----- nvinfo : EIATTR_MAXREG_COUNT
	.align		4
        /*000c*/ 	.byte	0x03, 0x1b
        /*000e*/ 	.short	0x00ff


	//----- nvinfo : EIATTR_EXTERNS
	.align		4
        /*0010*/ 	.byte	0x04, 0x0f
        /*0012*/ 	.short	(.L_54 - .L_53)


	//   ....[0]....
	.align		4
.L_53:
        /*0014*/ 	.word	index@(vprintf)


	//----- nvinfo : EIATTR_MERCURY_ISA_VERSION
	.align		4
.L_54:
        /*0018*/ 	.byte	0x03, 0x5f
        /*001a*/ 	.short	0x0101


	//----- nvinfo : EIATTR_VRC_CTA_INIT_COUNT
	.align		4
        /*001c*/ 	.byte	0x02, 0x4a
	.zero		1
	.zero		1


	//----- nvinfo : EIATTR_SYSCALL_OFFSETS
	.align		4
        /*0020*/ 	.byte	0x04, 0x46
        /*0022*/ 	.short	(.L_56 - .L_55)


	//   ....[0]....
.L_55:
        /*0024*/ 	.word	0x00000080


	//----- nvinfo : EIATTR_EXIT_INSTR_OFFSETS
	.align		4
.L_56:
        /*0028*/ 	.byte	0x04, 0x1c
        /*002a*/ 	.short	(.L_58 - .L_57)


	//   ....[0]....
.L_57:
        /*002c*/ 	.word	0x00000090


	//----- nvinfo : EIATTR_SW_WAR
	.align		4
.L_58:
        /*0030*/ 	.byte	0x04, 0x36
        /*0032*/ 	.short	(.L_60 - .L_59)
.L_59:
        /*0034*/ 	.word	0x00000008
.L_60:


//--------------------- .nv.callgraph             --------------------------
	.section	.nv.callgraph,"",@"SHT_CUDA_CALLGRAPH"
	.align	4
	.sectionentsize	8
	.align		4
        /*0000*/ 	.word	0x00000000
	.align		4
        /*0004*/ 	.word	0xffffffff
	.align		4
        /*0008*/ 	.word	index@(_Z6warmupv)
	.align		4
        /*000c*/ 	.word	index@(vprintf)
	.align		4
        /*0010*/ 	.word	0x00000000
	.align		4
        /*0014*/ 	.word	0xfffffffe
	.align		4
        /*0018*/ 	.word	0x00000000
	.align		4
        /*001c*/ 	.word	0xfffffffd
	.align		4
        /*0020*/ 	.word	0x00000000
	.align		4
        /*0024*/ 	.word	0xfffffffc


//--------------------- .nv.constant4             --------------------------
	.section	.nv.constant4,"a",@progbits
	.align	8
	.align		8
.nv.constant4:
        /*0000*/ 	.dword	$str
	.align		8
        /*0008*/ 	.dword	vprintf


//--------------------- .text._Z9HistogramPKiPiii --------------------------
	.section	.text._Z9HistogramPKiPiii,"ax",@progbits
	.align	128
        .global         _Z9HistogramPKiPiii
        .type           _Z9HistogramPKiPiii,@function
        .size           _Z9HistogramPKiPiii,(.L_x_10 - _Z9HistogramPKiPiii)
        .other          _Z9HistogramPKiPiii,@"STO_CUDA_ENTRY STV_DEFAULT"
_Z9HistogramPKiPiii:
.text._Z9HistogramPKiPiii:
[----:B------:R-:W-:Y:S01]  /*0000*/  LDC R1, c[0x0][0x37c] ;  /* 0x0000df00ff017b82 */ /* 0x000fe20000000800 */
[----:B------:R-:W0:Y:S01]  /*0010*/  S2R R7, SR_TID.X ;  /* 0x0000000000077919 */ /* 0x000e220000002100 */
[----:B------:R-:W0:Y:S06]  /*0020*/  LDCU UR8, c[0x0][0x394] ;  /* 0x00007280ff0877ac */ /* 0x000e2c0008000800 */
[----:B------:R-:W1:Y:S01]  /*0030*/  S2UR UR4, SR_CTAID.X ;  /* 0x00000000000479c3 */ /* 0x000e620000002500 */
[----:B------:R-:W-:Y:S07]  /*0040*/  BSSY.RECONVERGENT B0, `(.L_x_0) ;  /* 0x000000e000007945 */ /* 0x000fee0003800200 */
[----:B------:R-:W1:Y:S01]  /*0050*/  LDC R6, c[0x0][0x360] ;  /* 0x0000d800ff067b82 */ /* 0x000e620000000800 */
[----:B0-----:R-:W-:Y:S01]  /*0060*/  ISETP.GE.AND P0, PT, R7, UR8, PT ;  /* 0x0000000807007c0c */ /* 0x001fe2000bf06270 */
[----:B-1----:R-:W-:-:S12]  /*0070*/  IMAD R5, R6, UR4, R7 ;  /* 0x0000000406057c24 */ /* 0x002fd8000f8e0207 */
[----:B------:R-:W-:Y:S05]  /*0080*/  @P0 BRA `(.L_x_1) ;  /* 0x0000000000240947 */ /* 0x000fea0003800000 */
[----:B------:R-:W0:Y:S01]  /*0090*/  S2R R9, SR_CgaCtaId ;  /* 0x0000000000097919 */ /* 0x000e220000008800 */
[----:B------:R-:W-:Y:S01]  /*00a0*/  MOV R0, 0x400 ;  /* 0x0000040000007802 */ /* 0x000fe20000000f00 */
[----:B------:R-:W-:-:S03]  /*00b0*/  IMAD.MOV.U32 R3, RZ, RZ, R7 ;  /* 0x000000ffff037224 */ /* 0x000fc600078e0007 */
[----:B0-----:R-:W-:-:S07]  /*00c0*/  LEA R0, R9, R0, 0x18 ;  /* 0x0000000009007211 */ /* 0x001fce00078ec0ff */
.L_x_2:
[----:B------:R-:W-:Y:S02]  /*00d0*/  IMAD R2, R3, 0x4, R0 ;  /* 0x0000000403027824 */ /* 0x000fe400078e0200 */
[----:B------:R-:W-:-:S03]  /*00e0*/  IMAD.IADD R3, R6, 0x1, R3 ;  /* 0x0000000106037824 */ /* 0x000fc600078e0203 */
[----:B------:R0:W-:Y:S02]  /*00f0*/  STS [R2], RZ ;  /* 0x000000ff02007388 */ /* 0x0001e40000000800 */
[----:B------:R-:W-:-:S13]  /*0100*/  ISETP.GE.AND P0, PT, R3, UR8, PT ;  /* 0x0000000803007c0c */ /* 0x000fda000bf06270 */
[----:B0-----:R-:W-:Y:S05]  /*0110*/  @!P0 BRA `(.L_x_2) ;  /* 0xfffffffc00ec8947 */ /* 0x001fea000383ffff */
.L_x_1:
[----:B------:R-:W-:Y:S05]  /*0120*/  BSYNC.RECONVERGENT B0 ;  /* 0x0000000000007941 */ /* 0x000fea0003800200 */
.L_x_0:
[----:B------:R-:W0:Y:S01]  /*0130*/  LDCU UR4, c[0x0][0x390] ;  /* 0x00007200ff0477ac */ /* 0x000e220008000800 */
[----:B------:R-:W-:Y:S01]  /*0140*/  BSSY.RECONVERGENT B0, `(.L_x_3) ;  /* 0x0000011000007945 */ /* 0x000fe20003800200 */
[----:B------:R-:W-:Y:S01]  /*0150*/  BAR.SYNC.DEFER_BLOCKING 0x0 ;  /* 0x0000000000007b1d */ /* 0x000fe20000010000 */
[----:B------:R-:W-:-:S05]  /*0160*/  ISETP.GE.AND P1, PT, R7, UR8, PT ;  /* 0x0000000807007c0c */ /* 0x000fca000bf26270 */
[----:B------:R-:W1:Y:S01]  /*0170*/  LDCU.64 UR6, c[0x0][0x358] ;  /* 0x00006b00ff0677ac */ /* 0x000e620008000a00 */
[----:B0-----:R-:W-:-:S13]  /*0180*/  ISETP.GE.AND P0, PT, R5, UR4, PT ;  /* 0x0000000405007c0c */ /* 0x001fda000bf06270 */
[----:B-1----:R-:W-:Y:S05]  /*0190*/  @P0 BRA `(.L_x_4) ;  /* 0x00000000002c0947 */ /* 0x002fea0003800000 */
[----:B------:R-:W0:Y:S02]  /*01a0*/  LDC.64 R2, c[0x0][0x380] ;  /* 0x0000e000ff027b82 */ /* 0x000e240000000a00 */
[----:B0-----:R-:W-:-:S06]  /*01b0*/  IMAD.WIDE R2, R5, 0x4, R2 ;  /* 0x0000000405027825 */ /* 0x001fcc00078e0202 */
[----:B------:R-:W2:Y:S02]  /*01c0*/  LDG.E.CONSTANT R2, desc[UR6][R2.64] ;  /* 0x0000000602027981 */ /* 0x000ea4000c1e9900 */
[----:B--2---:R-:W-:-:S04]  /*01d0*/  ISETP.GE.AND P0, PT, R2, UR8, PT ;  /* 0x0000000802007c0c */ /* 0x004fc8000bf06270 */
[----:B------:R-:W-:-:S13]  /*01e0*/  ISETP.LT.OR P0, PT, R2, 0x1, P0 ;  /* 0x000000010200780c */ /* 0x000fda0000701670 */
[----:B------:R-:W-:Y:S05]  /*01f0*/  @P0 BRA `(.L_x_4) ;  /* 0x0000000000140947 */ /* 0x000fea0003800000 */
[----:B------:R-:W0:Y:S01]  /*0200*/  S2UR UR5, SR_CgaCtaId ;  /* 0x00000000000579c3 */ /* 0x000e220000008800 */
[----:B------:R-:W-:Y:S02]  /*0210*/  UMOV UR4, 0x400 ;  /* 0x0000040000047882 */ /* 0x000fe40000000000 */
[----:B0-----:R-:W-:-:S06]  /*0220*/  ULEA UR4, UR5, UR4, 0x18 ;  /* 0x0000000405047291 */ /* 0x001fcc000f8ec0ff */
[----:B------:R-:W-:-:S05]  /*0230*/  LEA R2, R2, UR4, 0x2 ;  /* 0x0000000402027c11 */ /* 0x000fca000f8e10ff */
[----:B------:R0:W-:Y:S02]  /*0240*/  ATOMS.POPC.INC.32 RZ, [R2+URZ] ;  /* 0x0000000002ff7f8c */ /* 0x0001e4000d8000ff */
.L_x_4:
[----:B------:R-:W-:Y:S05]  /*0250*/  BSYNC.RECONVERGENT B0 ;  /* 0x0000000000007941 */ /* 0x000fea0003800200 */
.L_x_3:
[----:B------:R-:W-:Y:S06]  /*0260*/  BAR.SYNC.DEFER_BLOCKING 0x0 ;  /* 0x0000000000007b1d */ /* 0x000fec0000010000 */
[----:B------:R-:W-:Y:S05]  /*0270*/  @P1 EXIT ;  /* 0x000000000000194d */ /* 0x000fea0003800000 */
[----:B------:R-:W1:Y:S01]  /*0280*/  S2UR UR5, SR_CgaCtaId ;  /* 0x00000000000579c3 */ /* 0x000e620000008800 */
[----:B------:R-:W-:-:S07]  /*0290*/  UMOV UR4, 0x400 ;  /* 0x0000040000047882 */ /* 0x000fce0000000000 */
[----:B------:R-:W2:Y:S01]  /*02a0*/  LDC.64 R4, c[0x0][0x388] ;  /* 0x0000e200ff047b82 */ /* 0x000ea20000000a00 */
[----:B-1----:R-:W-:-:S12]  /*02b0*/  ULEA UR4, UR5, UR4, 0x18 ;  /* 0x0000000405047291 */ /* 0x002fd8000f8ec0ff */
.L_x_5:
[C---:B------:R-:W-:Y:S01]  /*02c0*/  LEA R0, R7.reuse, UR4, 0x2 ;  /* 0x0000000407007c11 */ /* 0x040fe2000f8e10ff */
[----:B012---:R-:W-:-:S04]  /*02d0*/  IMAD.WIDE R2, R7, 0x4, R4 ;  /* 0x0000000407027825 */ /* 0x007fc800078e0204 */
[----:B------:R-:W0:Y:S01]  /*02e0*/  LDS R9, [R0] ;  /* 0x0000000000097984 */ /* 0x000e220000000800 */
[----:B------:R-:W-:-:S05]  /*02f0*/  IMAD.IADD R7, R6, 0x1, R7 ;  /* 0x0000000106077824 */ /* 0x000fca00078e0207 */
[----:B------:R-:W-:Y:S01]  /*0300*/  ISETP.GE.AND P0, PT, R7, UR8, PT ;  /* 0x0000000807007c0c */ /* 0x000fe2000bf06270 */
[----:B0-----:R1:W-:-:S12]  /*0310*/  REDG.E.ADD.STRONG.GPU desc[UR6][R2.64], R9 ;  /* 0x000000090200798e */ /* 0x0013d8000c12e106 */
[----:B------:R-:W-:Y:S05]  /*0320*/  @!P0 BRA `(.L_x_5) ;  /* 0xfffffffc00e48947 */ /* 0x000fea000383ffff */
[----:B------:R-:W-:Y:S05]  /*0330*/  EXIT ;  /* 0x000000000000794d */ /* 0x000fea0003800000 */
.L_x_6:
[----:B------:R-:W-:-:S00]  /*0340*/  BRA `(.L_x_6) ;  /* 0xfffffffc00fc7947 */ /* 0x000fc0000383ffff */
[----:B------:R-:W-:-:S00]  /*0350*/  NOP ;  /* 0x0000000000007918 */ /* 0x000fc00000000000 */
        /* <DEDUP_REMOVED lines=10> */
.L_x_10:


//--------------------- .text._Z9histogramPKiPii  --------------------------
	.section	.text._Z9histogramPKiPii,"ax",@progbits
	.align	128
        .global         _Z9histogramPKiPii
        .type           _Z9histogramPKiPii,@function
        .size           _Z9histogramPKiPii,(.L_x_11 - _Z9histogramPKiPii)
        .other          _Z9histogramPKiPii,@"STO_CUDA_ENTRY STV_DEFAULT"
_Z9histogramPKiPii:
.text._Z9histogramPKiPii:
[----:B------:R-:W-:Y:S01]  /*0000*/  LDC R1, c[0x0][0x37c] ;  /* 0x0000df00ff017b82 */ /* 0x000fe20000000800 */
[----:B------:R-:W0:Y:S07]  /*0010*/  S2R R0, SR_TID.X ;  /* 0x0000000000007919 */ /* 0x000e2e0000002100 */
[----:B------:R-:W0:Y:S01]  /*0020*/  S2UR UR4, SR_CTAID.X ;  /* 0x00000000000479c3 */ /* 0x000e220000002500 */
[----:B------:R-:W1:Y:S07]  /*0030*/  LDCU UR5, c[0x0][0x390] ;  /* 0x00007200ff0577ac */ /* 0x000e6e0008000800 */
[----:B------:R-:W0:Y:S02]  /*0040*/  LDC R5, c[0x0][0x360] ;  /* 0x0000d800ff057b82 */ /* 0x000e240000000800 */
[----:B0-----:R-:W-:-:S05]  /*0050*/  IMAD R5, R5, UR4, R0 ;  /* 0x0000000405057c24 */ /* 0x001fca000f8e0200 */
[----:B-1----:R-:W-:-:S13]  /*0060*/  ISETP.GE.AND P0, PT, R5, UR5, PT ;  /* 0x0000000505007c0c */ /* 0x002fda000bf06270 */
[----:B------:R-:W-:Y:S05]  /*0070*/  @P0 EXIT ;  /* 0x000000000000094d */ /* 0x000fea0003800000 */
[----:B------:R-:W0:Y:S01]  /*0080*/  LDC.64 R2, c[0x0][0x380] ;  /* 0x0000e000ff027b82 */ /* 0x000e220000000a00 */
[----:B------:R-:W1:Y:S01]  /*0090*/  LDCU.64 UR4, c[0x0][0x358] ;  /* 0x00006b00ff0477ac */ /* 0x000e620008000a00 */
[----:B0-----:R-:W-:-:S06]  /*00a0*/  IMAD.WIDE R2, R5, 0x4, R2 ;  /* 0x0000000405027825 */ /* 0x001fcc00078e0202 */
[----:B------:R-:W0:Y:S01]  /*00b0*/  LDC.64 R4, c[0x0][0x388] ;  /* 0x0000e200ff047b82 */ /* 0x000e220000000a00 */
[----:B-1----:R-:W0:Y:S01]  /*00c0*/  LDG.E.CONSTANT R3, desc[UR4][R2.64] ;  /* 0x0000000402037981 */ /* 0x002e22000c1e9900 */
[----:B------:R-:W-:Y:S02]  /*00d0*/  HFMA2 R7, -RZ, RZ, 0, 5.9604644775390625e-08 ;  /* 0x00000001ff077431 */ /* 0x000fe400000001ff */
[----:B0-----:R-:W-:-:S05]  /*00e0*/  IMAD.WIDE R4, R3, 0x4, R4 ;  /* 0x0000000403047825 */ /* 0x001fca00078e0204 */
[----:B------:R-:W-:Y:S01]  /*00f0*/  REDG.E.ADD.STRONG.GPU desc[UR4][R4.64], R7 ;  /* 0x000000070400798e */ /* 0x000fe2000c12e104 */
[----:B------:R-:W-:Y:S05]  /*0100*/  EXIT ;  /* 0x000000000000794d */ /* 0x000fea0003800000 */
.L_x_7:
        /* <DEDUP_REMOVED lines=15> */
.L_x_11:


//--------------------- .text._Z6warmupv          --------------------------
	.section	.text._Z6warmupv,"ax",@progbits
	.align	128
        .global         _Z6warmupv
        .type           _Z6warmupv,@function
        .size           _Z6warmupv,(.L_x_12 - _Z6warmupv)
        .other          _Z6warmupv,@"STO_CUDA_ENTRY STV_DEFAULT"
_Z6warmupv:
.text._Z6warmupv:
[----:B------:R-:W0:Y:S01]  /*0000*/  LDC R1, c[0x0][0x37c] ;  /* 0x0000df00ff017b82 */ /* 0x000e220000000800 */
[----:B------:R-:W-:Y:S01]  /*0010*/  MOV R0, 0x8 ;  /* 0x0000000800007802 */ /* 0x000fe20000000f00 */
[----:B------:R-:W1:Y:S01]  /*0020*/  LDCU.64 UR4, c[0x4][URZ] ;  /* 0x01000000ff0477ac */ /* 0x000e620008000a00 */
[----:B------:R-:W-:-:S05]  /*0030*/  CS2R R6, SRZ ;  /* 0x0000000000067805 */ /* 0x000fca000001ff00 */
[----:B------:R2:W3:Y:S01]  /*0040*/  LDC.64 R2, c[0x4][R0] ;  /* 0x0100000000027b82 */ /* 0x0004e20000000a00 */
[----:B-1----:R-:W-:Y:S02]  /*0050*/  IMAD.U32 R4, RZ, RZ, UR4 ;  /* 0x00000004ff047e24 */ /* 0x002fe4000f8e00ff */
[----:B--2---:R-:W-:-:S07]  /*0060*/  IMAD.U32 R5, RZ, RZ, UR5 ;  /* 0x00000005ff057e24 */ /* 0x004fce000f8e00ff */
[----:B------:R-:W-:-:S07]  /*0070*/  LEPC R20, `(.L_x_8) ;  /* 0x000000001014794e */ /* 0x000fce0000000000 */
[----:B0--3--:R-:W-:Y:S05]  /*0080*/  CALL.ABS.NOINC R2 ;  /* 0x0000000002007343 */ /* 0x009fea0003c00000 */
.L_x_8:
[----:B------:R-:W-:Y:S05]  /*0090*/  EXIT ;  /* 0x000000000000794d */ /* 0x000fea0003800000 */
.L_x_9:
        /* <DEDUP_REMOVED lines=14> */
.L_x_12:


//--------------------- .nv.global.init           --------------------------
	.section	.nv.global.init,"aw",@progbits
.nv.global.init:
	.type		$str,@object
	.size		$str,(.L_0 - $str)
$str:
        /*0000*/ 	.byte	0x77, 0x61, 0x72, 0x6d, 0x75, 0x70, 0x20, 0x63, 0x6f, 0x6d, 0x70, 0x6c, 0x65, 0x74, 0x65, 0x2e
        /*0010*/ 	.byte	0x0a, 0x00
.L_0:


//--------------------- .nv.shared._Z9HistogramPKiPiii --------------------------
	.section	.nv.shared._Z9HistogramPKiPiii,"aw",@nobits
	.sectionflags	@""
	.align	16
	.zero		1024


//--------------------- .nv.shared.reserved.0     --------------------------
	.section	.nv.shared.reserved.0,"aw",@nobits
	.weak		__nv_reservedSMEM_offset_0_alias
	.size		__nv_reservedSMEM_offset_0_alias, 0, 64
	.other		__nv_reservedSMEM_offset_0_alias,@"STO_CUDA_RESERVED_SHARED STV_DEFAULT"
__nv_reservedSMEM_offset_0_alias:
	.zero		0
	.zero		64


//--------------------- .nv.shared._Z9histogramPKiPii --------------------------
	.section	.nv.shared._Z9histogramPKiPii,"aw",@nobits
	.sectionflags	@""
	.align	16
	.zero		1024


//--------------------- .nv.shared._Z6warmupv     --------------------------
	.section	.nv.shared._Z6warmupv,"aw",@nobits
	.sectionflags	@""
	.align	16
	.zero		1024


//--------------------- .nv.constant0._Z9HistogramPKiPiii --------------------------
	.section	.nv.constant0._Z9HistogramPKiPiii,"a",@progbits
	.sectionflags	@""
	.align	4
.nv.constant0._Z9HistogramPKiPiii:
	.zero		920


//--------------------- .nv.constant0._Z9histogramPKiPii --------------------------
	.section	.nv.constant0._Z9histogramPKiPii,"a",@progbits
	.sectionflags	@""
	.align	4
.nv.constant0._Z9histogramPKiPii:
	.zero		916


//--------------------- .nv.constant0._Z6warmupv  --------------------------
	.section	.nv.constant0._Z6warmupv,"a",@progbits
	.sectionflags	@""
	.align	4
.nv.constant0._Z6warmupv:
	.zero		896


//--------------------- SYMBOLS --------------------------

	.type		.nv.reservedSmem.offset0,@object
	.size		.nv.reservedSmem.offset0,0x4
	.type		.nv.reservedSmem.cap,@object
	.size		.nv.reservedSmem.cap,0x4
	.type		vprintf,@function
